//
// Generated by NVIDIA NVVM Compiler
//
// Compiler Build ID: CL-36424714
// Cuda compilation tools, release 13.0, V13.0.88
// Based on NVVM 20.0.0
//

.version 9.0
.target sm_100
.address_size 64

	// .globl	_Z8multiplyiPfS_

.visible .entry _Z8multiplyiPfS_(
	.param .u32 _Z8multiplyiPfS__param_0,
	.param .u64 .ptr .align 1 _Z8multiplyiPfS__param_1,
	.param .u64 .ptr .align 1 _Z8multiplyiPfS__param_2
)
{
	.reg .pred 	%p<10>;
	.reg .b32 	%r<23>;
	.reg .b32 	%f<88>;
	.reg .b64 	%rd<28>;

	ld.param.u32 	%r16, [_Z8multiplyiPfS__param_0];
	ld.param.u64 	%rd15, [_Z8multiplyiPfS__param_1];
	ld.param.u64 	%rd16, [_Z8multiplyiPfS__param_2];
	cvta.to.global.u64 	%rd1, %rd16;
	cvta.to.global.u64 	%rd2, %rd15;
	setp.lt.s32 	%p1, %r16, 1;
	@%p1 bra 	$L__BB0_13;
	and.b32  	%r1, %r16, 15;
	setp.lt.u32 	%p2, %r16, 16;
	mov.b32 	%r20, 0;
	@%p2 bra 	$L__BB0_4;
	and.b32  	%r20, %r16, 2147483632;
	neg.s32 	%r18, %r20;
	add.s64 	%rd25, %rd2, 32;
	add.s64 	%rd24, %rd1, 32;
$L__BB0_3:
	.pragma "nounroll";
	ld.global.f32 	%f1, [%rd25+-32];
	ld.global.f32 	%f2, [%rd24+-32];
	mul.f32 	%f3, %f1, %f2;
	st.global.f32 	[%rd24+-32], %f3;
	ld.global.f32 	%f4, [%rd25+-28];
	ld.global.f32 	%f5, [%rd24+-28];
	mul.f32 	%f6, %f4, %f5;
	st.global.f32 	[%rd24+-28], %f6;
	ld.global.f32 	%f7, [%rd25+-24];
	ld.global.f32 	%f8, [%rd24+-24];
	mul.f32 	%f9, %f7, %f8;
	st.global.f32 	[%rd24+-24], %f9;
	ld.global.f32 	%f10, [%rd25+-20];
	ld.global.f32 	%f11, [%rd24+-20];
	mul.f32 	%f12, %f10, %f11;
	st.global.f32 	[%rd24+-20], %f12;
	ld.global.f32 	%f13, [%rd25+-16];
	ld.global.f32 	%f14, [%rd24+-16];
	mul.f32 	%f15, %f13, %f14;
	st.global.f32 	[%rd24+-16], %f15;
	ld.global.f32 	%f16, [%rd25+-12];
	ld.global.f32 	%f17, [%rd24+-12];
	mul.f32 	%f18, %f16, %f17;
	st.global.f32 	[%rd24+-12], %f18;
	ld.global.f32 	%f19, [%rd25+-8];
	ld.global.f32 	%f20, [%rd24+-8];
	mul.f32 	%f21, %f19, %f20;
	st.global.f32 	[%rd24+-8], %f21;
	ld.global.f32 	%f22, [%rd25+-4];
	ld.global.f32 	%f23, [%rd24+-4];
	mul.f32 	%f24, %f22, %f23;
	st.global.f32 	[%rd24+-4], %f24;
	ld.global.f32 	%f25, [%rd25];
	ld.global.f32 	%f26, [%rd24];
	mul.f32 	%f27, %f25, %f26;
	st.global.f32 	[%rd24], %f27;
	ld.global.f32 	%f28, [%rd25+4];
	ld.global.f32 	%f29, [%rd24+4];
	mul.f32 	%f30, %f28, %f29;
	st.global.f32 	[%rd24+4], %f30;
	ld.global.f32 	%f31, [%rd25+8];
	ld.global.f32 	%f32, [%rd24+8];
	mul.f32 	%f33, %f31, %f32;
	st.global.f32 	[%rd24+8], %f33;
	ld.global.f32 	%f34, [%rd25+12];
	ld.global.f32 	%f35, [%rd24+12];
	mul.f32 	%f36, %f34, %f35;
	st.global.f32 	[%rd24+12], %f36;
	ld.global.f32 	%f37, [%rd25+16];
	ld.global.f32 	%f38, [%rd24+16];
	mul.f32 	%f39, %f37, %f38;
	st.global.f32 	[%rd24+16], %f39;
	ld.global.f32 	%f40, [%rd25+20];
	ld.global.f32 	%f41, [%rd24+20];
	mul.f32 	%f42, %f40, %f41;
	st.global.f32 	[%rd24+20], %f42;
	ld.global.f32 	%f43, [%rd25+24];
	ld.global.f32 	%f44, [%rd24+24];
	mul.f32 	%f45, %f43, %f44;
	st.global.f32 	[%rd24+24], %f45;
	ld.global.f32 	%f46, [%rd25+28];
	ld.global.f32 	%f47, [%rd24+28];
	mul.f32 	%f48, %f46, %f47;
	st.global.f32 	[%rd24+28], %f48;
	add.s32 	%r18, %r18, 16;
	add.s64 	%rd25, %rd25, 64;
	add.s64 	%rd24, %rd24, 64;
	setp.ne.s32 	%p3, %r18, 0;
	@%p3 bra 	$L__BB0_3;
$L__BB0_4:
	setp.eq.s32 	%p4, %r1, 0;
	@%p4 bra 	$L__BB0_13;
	and.b32  	%r7, %r16, 7;
	setp.lt.u32 	%p5, %r1, 8;
	@%p5 bra 	$L__BB0_7;
	mul.wide.u32 	%rd17, %r20, 4;
	add.s64 	%rd18, %rd2, %rd17;
	ld.global.f32 	%f49, [%rd18];
	add.s64 	%rd19, %rd1, %rd17;
	ld.global.f32 	%f50, [%rd19];
	mul.f32 	%f51, %f49, %f50;
	st.global.f32 	[%rd19], %f51;
	ld.global.f32 	%f52, [%rd18+4];
	ld.global.f32 	%f53, [%rd19+4];
	mul.f32 	%f54, %f52, %f53;
	st.global.f32 	[%rd19+4], %f54;
	ld.global.f32 	%f55, [%rd18+8];
	ld.global.f32 	%f56, [%rd19+8];
	mul.f32 	%f57, %f55, %f56;
	st.global.f32 	[%rd19+8], %f57;
	ld.global.f32 	%f58, [%rd18+12];
	ld.global.f32 	%f59, [%rd19+12];
	mul.f32 	%f60, %f58, %f59;
	st.global.f32 	[%rd19+12], %f60;
	ld.global.f32 	%f61, [%rd18+16];
	ld.global.f32 	%f62, [%rd19+16];
	mul.f32 	%f63, %f61, %f62;
	st.global.f32 	[%rd19+16], %f63;
	ld.global.f32 	%f64, [%rd18+20];
	ld.global.f32 	%f65, [%rd19+20];
	mul.f32 	%f66, %f64, %f65;
	st.global.f32 	[%rd19+20], %f66;
	ld.global.f32 	%f67, [%rd18+24];
	ld.global.f32 	%f68, [%rd19+24];
	mul.f32 	%f69, %f67, %f68;
	st.global.f32 	[%rd19+24], %f69;
	ld.global.f32 	%f70, [%rd18+28];
	ld.global.f32 	%f71, [%rd19+28];
	mul.f32 	%f72, %f70, %f71;
	st.global.f32 	[%rd19+28], %f72;
	add.s32 	%r20, %r20, 8;
$L__BB0_7:
	setp.eq.s32 	%p6, %r7, 0;
	@%p6 bra 	$L__BB0_13;
	and.b32  	%r10, %r16, 3;
	setp.lt.u32 	%p7, %r7, 4;
	@%p7 bra 	$L__BB0_10;
	mul.wide.u32 	%rd20, %r20, 4;
	add.s64 	%rd21, %rd2, %rd20;
	ld.global.f32 	%f73, [%rd21];
	add.s64 	%rd22, %rd1, %rd20;
	ld.global.f32 	%f74, [%rd22];
	mul.f32 	%f75, %f73, %f74;
	st.global.f32 	[%rd22], %f75;
	ld.global.f32 	%f76, [%rd21+4];
	ld.global.f32 	%f77, [%rd22+4];
	mul.f32 	%f78, %f76, %f77;
	st.global.f32 	[%rd22+4], %f78;
	ld.global.f32 	%f79, [%rd21+8];
	ld.global.f32 	%f80, [%rd22+8];
	mul.f32 	%f81, %f79, %f80;
	st.global.f32 	[%rd22+8], %f81;
	ld.global.f32 	%f82, [%rd21+12];
	ld.global.f32 	%f83, [%rd22+12];
	mul.f32 	%f84, %f82, %f83;
	st.global.f32 	[%rd22+12], %f84;
	add.s32 	%r20, %r20, 4;
$L__BB0_10:
	setp.eq.s32 	%p8, %r10, 0;
	@%p8 bra 	$L__BB0_13;
	mul.wide.u32 	%rd23, %r20, 4;
	add.s64 	%rd27, %rd1, %rd23;
	add.s64 	%rd26, %rd2, %rd23;
	neg.s32 	%r22, %r10;
$L__BB0_12:
	.pragma "nounroll";
	ld.global.f32 	%f85, [%rd26];
	ld.global.f32 	%f86, [%rd27];
	mul.f32 	%f87, %f85, %f86;
	st.global.f32 	[%rd27], %f87;
	add.s64 	%rd27, %rd27, 4;
	add.s64 	%rd26, %rd26, 4;
	add.s32 	%r22, %r22, 1;
	setp.ne.s32 	%p9, %r22, 0;
	@%p9 bra 	$L__BB0_12;
$L__BB0_13:
	ret;

}


// ===== COMPILED SASS (sm_100) =====

	.target	sm_100

	.elftype	@"ET_EXEC"


//--------------------- .note.nv.tkinfo           --------------------------
	.section	.note.nv.tkinfo,"",@"SHT_NOTE"
	.sectionflags	@"SHF_NOTE_NV_TKINFO"
	.tkinfo
        /*0018*/ 	.word	0x00000002
        /*0030*/ 	.string	""
        /*0030*/ 	.string	"ptxas"
        /*0030*/ 	.string	"Cuda compilation tools, release 13.0, V13.0.88"
        /*0030*/ 	.string	"Build cuda_13.0.r13.0/compiler.36424714_0"
        /*0030*/ 	.string	"-arch sm_100 -m 64 "



//--------------------- .note.nv.cuinfo           --------------------------
	.section	.note.nv.cuinfo,"",@"SHT_NOTE"
	.sectionflags	@"SHF_NOTE_NV_CUINFO"
        /*0018*/ 	.short	0x0002
        /*001a*/ 	.short	0x0064
        /*001c*/ 	.short	0x0082
	.zero		2


//--------------------- .nv.info                  --------------------------
	.section	.nv.info,"",@"SHT_CUDA_INFO"
	.align	4


	//----- nvinfo : EIATTR_REGCOUNT
	.align		4
        /*0000*/ 	.byte	0x04, 0x2f
        /*0002*/ 	.short	(.L_1 - .L_0)
	.align		4
.L_0:
        /*0004*/ 	.word	index@(_Z8multiplyiPfS_)
        /*0008*/ 	.word	0x00000012


	//----- nvinfo : EIATTR_FRAME_SIZE
	.align		4
.L_1:
        /*000c*/ 	.byte	0x04, 0x11
        /*000e*/ 	.short	(.L_3 - .L_2)
	.align		4
.L_2:
        /*0010*/ 	.word	index@(_Z8multiplyiPfS_)
        /*0014*/ 	.word	0x00000000


	//----- nvinfo : EIATTR_MIN_STACK_SIZE
	.align		4
.L_3:
        /*0018*/ 	.byte	0x04, 0x12
        /*001a*/ 	.short	(.L_5 - .L_4)
	.align		4
.L_4:
        /*001c*/ 	.word	index@(_Z8multiplyiPfS_)
        /*0020*/ 	.word	0x00000000
.L_5:


//--------------------- .nv.compat                --------------------------
	.section	.nv.compat,"",@"SHT_CUDA_COMPAT_INFO"
	.align	4
        /*0000*/ 	.byte	0x02, 0x09, 0x00, 0x00, 0x02, 0x02, 0x01, 0x00, 0x02, 0x05, 0x05, 0x00, 0x03, 0x07, 0x01, 0x01
        /*0010*/ 	.byte	0x02, 0x03, 0x00, 0x00, 0x02, 0x06, 0x01, 0x00, 0x04, 0x0b, 0x08, 0x00, 0x09, 0x00, 0x00, 0x00
        /*0020*/ 	.byte	0x00, 0x00, 0x00, 0x00


//--------------------- .nv.info._Z8multiplyiPfS_ --------------------------
	.section	.nv.info._Z8multiplyiPfS_,"",@"SHT_CUDA_INFO"
	.sectionflags	@""
	.align	4


	//----- nvinfo : EIATTR_CUDA_API_VERSION
	.align		4
        /*0000*/ 	.byte	0x04, 0x37
        /*0002*/ 	.short	(.L_7 - .L_6)
.L_6:
        /*0004*/ 	.word	0x00000082


	//----- nvinfo : EIATTR_KPARAM_INFO
	.align		4
.L_7:
        /*0008*/ 	.byte	0x04, 0x17
        /*000a*/ 	.short	(.L_9 - .L_8)
.L_8:
        /*000c*/ 	.word	0x00000000
        /*0010*/ 	.short	0x0002
        /*0012*/ 	.short	0x0010
        /*0014*/ 	.byte	0x00, 0xf5, 0x21, 0x00


	//----- nvinfo : EIATTR_KPARAM_INFO
	.align		4
.L_9:
        /*0018*/ 	.byte	0x04, 0x17
        /*001a*/ 	.short	(.L_11 - .L_10)
.L_10:
        /*001c*/ 	.word	0x00000000
        /*0020*/ 	.short	0x0001
        /*0022*/ 	.short	0x0008
        /*0024*/ 	.byte	0x00, 0xf5, 0x21, 0x00


	//----- nvinfo : EIATTR_KPARAM_INFO
	.align		4
.L_11:
        /*0028*/ 	.byte	0x04, 0x17
        /*002a*/ 	.short	(.L_13 - .L_12)
.L_12:
        /*002c*/ 	.word	0x00000000
        /*0030*/ 	.short	0x0000
        /*0032*/ 	.short	0x0000
        /*0034*/ 	.byte	0x00, 0xf0, 0x11, 0x00


	//----- nvinfo : EIATTR_SPARSE_MMA_MASK
	.align		4
.L_13:
        /*0038*/ 	.byte	0x03, 0x50
        /*003a*/ 	.short	0x0000


	//----- nvinfo : EIATTR_MAXREG_COUNT
	.align		4
        /*003c*/ 	.byte	0x03, 0x1b
        /*003e*/ 	.short	0x00ff


	//----- nvinfo : EIATTR_MERCURY_ISA_VERSION
	.align		4
        /*0040*/ 	.byte	0x03, 0x5f
        /*0042*/ 	.short	0x0101


	//----- nvinfo : EIATTR_VRC_CTA_INIT_COUNT
	.align		4
        /*0044*/ 	.byte	0x02, 0x4a
	.zero		1
	.zero		1


	//----- nvinfo : EIATTR_EXIT_INSTR_OFFSETS
	.align		4
        /*0048*/ 	.byte	0x04, 0x1c
        /*004a*/ 	.short	(.L_15 - .L_14)


	//   ....[0]....
.L_14:
        /*004c*/ 	.word	0x00000030


	//   ....[1]....
        /*0050*/ 	.word	0x00000600


	//   ....[2]....
        /*0054*/ 	.word	0x000008a0


	//   ....[3]....
        /*0058*/ 	.word	0x00000a40


	//   ....[4]....
        /*005c*/ 	.word	0x00000b90


	//----- nvinfo : EIATTR_CBANK_PARAM_SIZE
	.align		4
.L_15:
        /*0060*/ 	.byte	0x03, 0x19
        /*0062*/ 	.short	0x0018


	//----- nvinfo : EIATTR_PARAM_CBANK
	.align		4
        /*0064*/ 	.byte	0x04, 0x0a
        /*0066*/ 	.short	(.L_17 - .L_16)
	.align		4
.L_16:
        /*0068*/ 	.word	index@(.nv.constant0._Z8multiplyiPfS_)
        /*006c*/ 	.short	0x0380
        /*006e*/ 	.short	0x0018


	//----- nvinfo : EIATTR_SW_WAR
	.align		4
.L_17:
        /*0070*/ 	.byte	0x04, 0x36
        /*0072*/ 	.short	(.L_19 - .L_18)
.L_18:
        /*0074*/ 	.word	0x00000008
.L_19:


//--------------------- .nv.callgraph             --------------------------
	.section	.nv.callgraph,"",@"SHT_CUDA_CALLGRAPH"
	.align	4
	.sectionentsize	8
	.align		4
        /*0000*/ 	.word	0x00000000
	.align		4
        /*0004*/ 	.word	0xffffffff
	.align		4
        /*0008*/ 	.word	0x00000000
	.align		4
        /*000c*/ 	.word	0xfffffffe
	.align		4
        /*0010*/ 	.word	0x00000000
	.align		4
        /*0014*/ 	.word	0xfffffffd
	.align		4
        /*0018*/ 	.word	0x00000000
	.align		4
        /*001c*/ 	.word	0xfffffffc


//--------------------- .text._Z8multiplyiPfS_    --------------------------
	.section	.text._Z8multiplyiPfS_,"ax",@progbits
	.align	128
        .global         _Z8multiplyiPfS_
        .type           _Z8multiplyiPfS_,@function
        .size           _Z8multiplyiPfS_,(.L_x_6 - _Z8multiplyiPfS_)
        .other          _Z8multiplyiPfS_,@"STO_CUDA_ENTRY STV_DEFAULT"
_Z8multiplyiPfS_:
.text._Z8multiplyiPfS_:
[----:B------:R-:W-:Y:S08]  /*0000*/  LDC R1, c[0x0][0x37c] ;  /* 0x0000df00ff017b82 */ /* 0x000ff00000000800 */
[----:B------:R-:W0:Y:S02]  /*0010*/  LDC R6, c[0x0][0x380] ;  /* 0x0000e000ff067b82 */ /* 0x000e240000000800 */
[----:B0-----:R-:W-:-:S13]  /*0020*/  ISETP.GE.AND P0, PT, R6, 0x1, PT ;  /* 0x000000010600780c */ /* 0x001fda0003f06270 */
[----:B------:R-:W-:Y:S05]  /*0030*/  @!P0 EXIT ;  /* 0x000000000000894d */ /* 0x000fea0003800000 */
[C---:B------:R-:W-:Y:S01]  /*0040*/  ISETP.GE.U32.AND P1, PT, R6.reuse, 0x10, PT ;  /* 0x000000100600780c */ /* 0x040fe20003f26070 */
[----:B------:R-:W0:Y:S01]  /*0050*/  LDCU.64 UR8, c[0x0][0x358] ;  /* 0x00006b00ff0877ac */ /* 0x000e220008000a00 */
[----:B------:R-:W-:Y:S01]  /*0060*/  LOP3.LUT R10, R6, 0xf, RZ, 0xc0, !PT ;  /* 0x0000000f060a7812 */ /* 0x000fe200078ec0ff */
[----:B------:R-:W-:-:S03]  /*0070*/  HFMA2 R0, -RZ, RZ, 0, 0 ;  /* 0x00000000ff007431 */ /* 0x000fc600000001ff */
[----:B------:R-:W-:-:S07]  /*0080*/  ISETP.NE.AND P0, PT, R10, RZ, PT ;  /* 0x000000ff0a00720c */ /* 0x000fce0003f05270 */
[----:B------:R-:W-:Y:S06]  /*0090*/  @!P1 BRA `(.L_x_0) ;  /* 0x0000000400589947 */ /* 0x000fec0003800000 */
[----:B------:R-:W1:Y:S01]  /*00a0*/  LDCU.64 UR6, c[0x0][0x388] ;  /* 0x00007100ff0677ac */ /* 0x000e620008000a00 */
[----:B------:R-:W-:Y:S01]  /*00b0*/  LOP3.LUT R0, R6, 0x7ffffff0, RZ, 0xc0, !PT ;  /* 0x7ffffff006007812 */ /* 0x000fe200078ec0ff */
[----:B------:R-:W2:Y:S03]  /*00c0*/  LDCU.64 UR4, c[0x0][0x390] ;  /* 0x00007200ff0477ac */ /* 0x000ea60008000a00 */
[----:B------:R-:W-:Y:S01]  /*00d0*/  IADD3 R7, PT, PT, -R0, RZ, RZ ;  /* 0x000000ff00077210 */ /* 0x000fe20007ffe1ff */
[----:B-1----:R-:W-:Y:S02]  /*00e0*/  UIADD3 UR6, UP0, UPT, UR6, 0x20, URZ ;  /* 0x0000002006067890 */ /* 0x002fe4000ff1e0ff */
[----:B--2---:R-:W-:Y:S02]  /*00f0*/  UIADD3 UR4, UP1, UPT, UR4, 0x20, URZ ;  /* 0x0000002004047890 */ /* 0x004fe4000ff3e0ff */
[----:B------:R-:W-:-:S02]  /*0100*/  UIADD3.X UR7, UPT, UPT, URZ, UR7, URZ, UP0, !UPT ;  /* 0x00000007ff077290 */ /* 0x000fc400087fe4ff */
[----:B------:R-:W-:Y:S01]  /*0110*/  MOV R12, UR6 ;  /* 0x00000006000c7c02 */ /* 0x000fe20008000f00 */
[----:B------:R-:W-:Y:S01]  /*0120*/  UIADD3.X UR5, UPT, UPT, URZ, UR5, URZ, UP1, !UPT ;  /* 0x00000005ff057290 */ /* 0x000fe20008ffe4ff */
[----:B------:R-:W-:Y:S02]  /*0130*/  MOV R8, UR4 ;  /* 0x0000000400087c02 */ /* 0x000fe40008000f00 */
[----:B------:R-:W-:-:S03]  /*0140*/  MOV R3, UR7 ;  /* 0x0000000700037c02 */ /* 0x000fc60008000f00 */
[----:B------:R-:W-:-:S07]  /*0150*/  MOV R9, UR5 ;  /* 0x0000000500097c02 */ /* 0x000fce0008000f00 */
.L_x_1:
[----:B------:R-:W-:Y:S02]  /*0160*/  MOV R2, R12 ;  /* 0x0000000c00027202 */ /* 0x000fe40000000f00 */
[----:B-1----:R-:W-:Y:S02]  /*0170*/  MOV R4, R8 ;  /* 0x0000000800047202 */ /* 0x002fe40000000f00 */
[----:B------:R-:W-:Y:S01]  /*0180*/  MOV R5, R9 ;  /* 0x0000000900057202 */ /* 0x000fe20000000f00 */
[----:B0-----:R-:W2:Y:S04]  /*0190*/  LDG.E R8, desc[UR8][R2.64+-0x20] ;  /* 0xffffe00802087981 */ /* 0x001ea8000c1e1900 */
[----:B------:R-:W2:Y:S04]  /*01a0*/  LDG.E R9, desc[UR8][R4.64+-0x20] ;  /* 0xffffe00804097981 */ /* 0x000ea8000c1e1900 */
[----:B------:R-:W3:Y:S04]  /*01b0*/  LDG.E R11, desc[UR8][R4.64+-0x1c] ;  /* 0xffffe408040b7981 */ /* 0x000ee8000c1e1900 */
[----:B------:R-:W4:Y:S04]  /*01c0*/  LDG.E R13, desc[UR8][R4.64+-0x18] ;  /* 0xffffe808040d7981 */ /* 0x000f28000c1e1900 */
[----:B------:R-:W5:Y:S01]  /*01d0*/  LDG.E R15, desc[UR8][R4.64+-0x14] ;  /* 0xffffec08040f7981 */ /* 0x000f62000c1e1900 */
[----:B--2---:R-:W-:-:S05]  /*01e0*/  FMUL R9, R8, R9 ;  /* 0x0000000908097220 */ /* 0x004fca0000400000 */
[----:B------:R0:W-:Y:S04]  /*01f0*/  STG.E desc[UR8][R4.64+-0x20], R9 ;  /* 0xffffe00904007986 */ /* 0x0001e8000c101908 */
[----:B------:R-:W3:Y:S04]  /*0200*/  LDG.E R8, desc[UR8][R2.64+-0x1c] ;  /* 0xffffe40802087981 */ /* 0x000ee8000c1e1900 */
[----:B0-----:R-:W2:Y:S01]  /*0210*/  LDG.E R9, desc[UR8][R4.64+-0x10] ;  /* 0xfffff00804097981 */ /* 0x001ea2000c1e1900 */
[----:B---3--:R-:W-:-:S05]  /*0220*/  FMUL R11, R8, R11 ;  /* 0x0000000b080b7220 */ /* 0x008fca0000400000 */
[----:B------:R0:W-:Y:S04]  /*0230*/  STG.E desc[UR8][R4.64+-0x1c], R11 ;  /* 0xffffe40b04007986 */ /* 0x0001e8000c101908 */
[----:B------:R-:W4:Y:S04]  /*0240*/  LDG.E R8, desc[UR8][R2.64+-0x18] ;  /* 0xffffe80802087981 */ /* 0x000f28000c1e1900 */
[----:B0-----:R-:W3:Y:S01]  /*0250*/  LDG.E R11, desc[UR8][R4.64+-0xc] ;  /* 0xfffff408040b7981 */ /* 0x001ee2000c1e1900 */
[----:B----4-:R-:W-:-:S05]  /*0260*/  FMUL R13, R8, R13 ;  /* 0x0000000d080d7220 */ /* 0x010fca0000400000 */
[----:B------:R0:W-:Y:S04]  /*0270*/  STG.E desc[UR8][R4.64+-0x18], R13 ;  /* 0xffffe80d04007986 */ /* 0x0001e8000c101908 */
[----:B------:R-:W5:Y:S04]  /*0280*/  LDG.E R8, desc[UR8][R2.64+-0x14] ;  /* 0xffffec0802087981 */ /* 0x000f68000c1e1900 */
[----:B0-----:R-:W4:Y:S01]  /*0290*/  LDG.E R13, desc[UR8][R4.64+-0x8] ;  /* 0xfffff808040d7981 */ /* 0x001f22000c1e1900 */
[----:B-----5:R-:W-:-:S05]  /*02a0*/  FMUL R15, R8, R15 ;  /* 0x0000000f080f7220 */ /* 0x020fca0000400000 */
[----:B------:R0:W-:Y:S04]  /*02b0*/  STG.E desc[UR8][R4.64+-0x14], R15 ;  /* 0xffffec0f04007986 */ /* 0x0001e8000c101908 */
[----:B------:R-:W2:Y:S04]  /*02c0*/  LDG.E R8, desc[UR8][R2.64+-0x10] ;  /* 0xfffff00802087981 */ /* 0x000ea8000c1e1900 */
[----:B0-----:R-:W5:Y:S01]  /*02d0*/  LDG.E R15, desc[UR8][R4.64+-0x4] ;  /* 0xfffffc08040f7981 */ /* 0x001f62000c1e1900 */
        /* <DEDUP_REMOVED lines=34> */
[----:B------:R-:W3:Y:S02]  /*0500*/  LDG.E R8, desc[UR8][R2.64+0x14] ;  /* 0x0000140802087981 */ /* 0x000ee4000c1e1900 */
[----:B---3--:R-:W-:-:S05]  /*0510*/  FMUL R11, R8, R11 ;  /* 0x0000000b080b7220 */ /* 0x008fca0000400000 */
[----:B------:R1:W-:Y:S04]  /*0520*/  STG.E desc[UR8][R4.64+0x14], R11 ;  /* 0x0000140b04007986 */ /* 0x0003e8000c101908 */
[----:B------:R-:W4:Y:S01]  /*0530*/  LDG.E R8, desc[UR8][R2.64+0x18] ;  /* 0x0000180802087981 */ /* 0x000f22000c1e1900 */
[----:B------:R-:W-:Y:S01]  /*0540*/  IADD3 R7, PT, PT, R7, 0x10, RZ ;  /* 0x0000001007077810 */ /* 0x000fe20007ffe0ff */
[----:B----4-:R-:W-:-:S05]  /*0550*/  FMUL R13, R8, R13 ;  /* 0x0000000d080d7220 */ /* 0x010fca0000400000 */
[----:B------:R1:W-:Y:S04]  /*0560*/  STG.E desc[UR8][R4.64+0x18], R13 ;  /* 0x0000180d04007986 */ /* 0x0003e8000c101908 */
[----:B------:R2:W5:Y:S01]  /*0570*/  LDG.E R8, desc[UR8][R2.64+0x1c] ;  /* 0x00001c0802087981 */ /* 0x000562000c1e1900 */
[----:B------:R-:W-:Y:S02]  /*0580*/  ISETP.NE.AND P1, PT, R7, RZ, PT ;  /* 0x000000ff0700720c */ /* 0x000fe40003f25270 */
[----:B------:R-:W-:-:S05]  /*0590*/  IADD3 R12, P2, PT, R2, 0x40, RZ ;  /* 0x00000040020c7810 */ /* 0x000fca0007f5e0ff */
[----:B--2---:R-:W-:Y:S02]  /*05a0*/  IMAD.X R3, RZ, RZ, R3, P2 ;  /* 0x000000ffff037224 */ /* 0x004fe400010e0603 */
[----:B-----5:R-:W-:Y:S01]  /*05b0*/  FMUL R15, R8, R15 ;  /* 0x0000000f080f7220 */ /* 0x020fe20000400000 */
[----:B------:R-:W-:-:S04]  /*05c0*/  IADD3 R8, P3, PT, R4, 0x40, RZ ;  /* 0x0000004004087810 */ /* 0x000fc80007f7e0ff */
[----:B------:R1:W-:Y:S01]  /*05d0*/  STG.E desc[UR8][R4.64+0x1c], R15 ;  /* 0x00001c0f04007986 */ /* 0x0003e2000c101908 */
[----:B0-----:R-:W-:Y:S01]  /*05e0*/  IADD3.X R9, PT, PT, RZ, R5, RZ, P3, !PT ;  /* 0x00000005ff097210 */ /* 0x001fe20001ffe4ff */
[----:B------:R-:W-:Y:S07]  /*05f0*/  @P1 BRA `(.L_x_1) ;  /* 0xfffffff800d81947 */ /* 0x000fee000383ffff */
.L_x_0:
[----:B0-----:R-:W-:Y:S05]  /*0600*/  @!P0 EXIT ;  /* 0x000000000000894d */ /* 0x001fea0003800000 */
[----:B------:R-:W-:Y:S02]  /*0610*/  ISETP.GE.U32.AND P0, PT, R10, 0x8, PT ;  /* 0x000000080a00780c */ /* 0x000fe40003f06070 */
[----:B------:R-:W-:-:S04]  /*0620*/  LOP3.LUT R12, R6, 0x7, RZ, 0xc0, !PT ;  /* 0x00000007060c7812 */ /* 0x000fc800078ec0ff */
[----:B------:R-:W-:-:S07]  /*0630*/  ISETP.NE.AND P1, PT, R12, RZ, PT ;  /* 0x000000ff0c00720c */ /* 0x000fce0003f25270 */
[----:B------:R-:W-:Y:S06]  /*0640*/  @!P0 BRA `(.L_x_2) ;  /* 0x0000000000948947 */ /* 0x000fec0003800000 */
[----:B------:R-:W0:Y:S08]  /*0650*/  LDC.64 R2, c[0x0][0x388] ;  /* 0x0000e200ff027b82 */ /* 0x000e300000000a00 */
[----:B-1----:R-:W1:Y:S01]  /*0660*/  LDC.64 R4, c[0x0][0x390] ;  /* 0x0000e400ff047b82 */ /* 0x002e620000000a00 */
[----:B0-----:R-:W-:-:S05]  /*0670*/  IMAD.WIDE.U32 R2, R0, 0x4, R2 ;  /* 0x0000000400027825 */ /* 0x001fca00078e0002 */
[----:B------:R-:W2:Y:S01]  /*0680*/  LDG.E R7, desc[UR8][R2.64] ;  /* 0x0000000802077981 */ /* 0x000ea2000c1e1900 */
[----:B-1----:R-:W-:-:S05]  /*0690*/  IMAD.WIDE.U32 R4, R0, 0x4, R4 ;  /* 0x0000000400047825 */ /* 0x002fca00078e0004 */
[----:B------:R-:W2:Y:S04]  /*06a0*/  LDG.E R8, desc[UR8][R4.64] ;  /* 0x0000000804087981 */ /* 0x000ea8000c1e1900 */
[----:B------:R-:W3:Y:S04]  /*06b0*/  LDG.E R9, desc[UR8][R4.64+0x4] ;  /* 0x0000040804097981 */ /* 0x000ee8000c1e1900 */
[----:B------:R-:W4:Y:S04]  /*06c0*/  LDG.E R11, desc[UR8][R4.64+0x8] ;  /* 0x00000808040b7981 */ /* 0x000f28000c1e1900 */
[----:B------:R-:W5:Y:S01]  /*06d0*/  LDG.E R13, desc[UR8][R4.64+0xc] ;  /* 0x00000c08040d7981 */ /* 0x000f62000c1e1900 */
[----:B--2---:R-:W-:-:S05]  /*06e0*/  FMUL R7, R7, R8 ;  /* 0x0000000807077220 */ /* 0x004fca0000400000 */
[----:B------:R-:W-:Y:S04]  /*06f0*/  STG.E desc[UR8][R4.64], R7 ;  /* 0x0000000704007986 */ /* 0x000fe8000c101908 */
[----:B------:R-:W3:Y:S02]  /*0700*/  LDG.E R8, desc[UR8][R2.64+0x4] ;  /* 0x0000040802087981 */ /* 0x000ee4000c1e1900 */
[----:B---3--:R-:W-:-:S05]  /*0710*/  FMUL R9, R8, R9 ;  /* 0x0000000908097220 */ /* 0x008fca0000400000 */
[----:B------:R0:W-:Y:S04]  /*0720*/  STG.E desc[UR8][R4.64+0x4], R9 ;  /* 0x0000040904007986 */ /* 0x0001e8000c101908 */
[----:B------:R-:W4:Y:S04]  /*0730*/  LDG.E R8, desc[UR8][R2.64+0x8] ;  /* 0x0000080802087981 */ /* 0x000f28000c1e1900 */
[----:B0-----:R-:W2:Y:S01]  /*0740*/  LDG.E R9, desc[UR8][R4.64+0x14] ;  /* 0x0000140804097981 */ /* 0x001ea2000c1e1900 */
[----:B----4-:R-:W-:-:S05]  /*0750*/  FMUL R11, R8, R11 ;  /* 0x0000000b080b7220 */ /* 0x010fca0000400000 */
[----:B------:R0:W-:Y:S04]  /*0760*/  STG.E desc[UR8][R4.64+0x8], R11 ;  /* 0x0000080b04007986 */ /* 0x0001e8000c101908 */
[----:B------:R-:W5:Y:S04]  /*0770*/  LDG.E R8, desc[UR8][R2.64+0xc] ;  /* 0x00000c0802087981 */ /* 0x000f68000c1e1900 */
[----:B0-----:R-:W3:Y:S01]  /*0780*/  LDG.E R11, desc[UR8][R4.64+0x18] ;  /* 0x00001808040b7981 */ /* 0x001ee2000c1e1900 */
[----:B-----5:R-:W-:-:S03]  /*0790*/  FMUL R13, R8, R13 ;  /* 0x0000000d080d7220 */ /* 0x020fc60000400000 */
[----:B------:R-:W4:Y:S04]  /*07a0*/  LDG.E R8, desc[UR8][R4.64+0x10] ;  /* 0x0000100804087981 */ /* 0x000f28000c1e1900 */
[----:B------:R0:W-:Y:S04]  /*07b0*/  STG.E desc[UR8][R4.64+0xc], R13 ;  /* 0x00000c0d04007986 */ /* 0x0001e8000c101908 */
[----:B------:R-:W4:Y:S04]  /*07c0*/  LDG.E R7, desc[UR8][R2.64+0x10] ;  /* 0x0000100802077981 */ /* 0x000f28000c1e1900 */
[----:B0-----:R-:W5:Y:S01]  /*07d0*/  LDG.E R13, desc[UR8][R4.64+0x1c] ;  /* 0x00001c08040d7981 */ /* 0x001f62000c1e1900 */
[----:B----4-:R-:W-:-:S05]  /*07e0*/  FMUL R7, R7, R8 ;  /* 0x0000000807077220 */ /* 0x010fca0000400000 */
[----:B------:R0:W-:Y:S04]  /*07f0*/  STG.E desc[UR8][R4.64+0x10], R7 ;  /* 0x0000100704007986 */ /* 0x0001e8000c101908 */
[----:B------:R-:W2:Y:S02]  /*0800*/  LDG.E R8, desc[UR8][R2.64+0x14] ;  /* 0x0000140802087981 */ /* 0x000ea4000c1e1900 */
[----:B--2---:R-:W-:-:S05]  /*0810*/  FMUL R9, R8, R9 ;  /* 0x0000000908097220 */ /* 0x004fca0000400000 */
[----:B------:R0:W-:Y:S04]  /*0820*/  STG.E desc[UR8][R4.64+0x14], R9 ;  /* 0x0000140904007986 */ /* 0x0001e8000c101908 */
[----:B------:R-:W3:Y:S02]  /*0830*/  LDG.E R8, desc[UR8][R2.64+0x18] ;  /* 0x0000180802087981 */ /* 0x000ee4000c1e1900 */
[----:B---3--:R-:W-:-:S05]  /*0840*/  FMUL R11, R8, R11 ;  /* 0x0000000b080b7220 */ /* 0x008fca0000400000 */
[----:B------:R0:W-:Y:S04]  /*0850*/  STG.E desc[UR8][R4.64+0x18], R11 ;  /* 0x0000180b04007986 */ /* 0x0001e8000c101908 */
[----:B------:R-:W5:Y:S01]  /*0860*/  LDG.E R8, desc[UR8][R2.64+0x1c] ;  /* 0x00001c0802087981 */ /* 0x000f62000c1e1900 */
[----:B------:R-:W-:Y:S01]  /*0870*/  IADD3 R0, PT, PT, R0, 0x8, RZ ;  /* 0x0000000800007810 */ /* 0x000fe20007ffe0ff */
[----:B-----5:R-:W-:-:S05]  /*0880*/  FMUL R13, R8, R13 ;  /* 0x0000000d080d7220 */ /* 0x020fca0000400000 */
[----:B------:R0:W-:Y:S02]  /*0890*/  STG.E desc[UR8][R4.64+0x1c], R13 ;  /* 0x00001c0d04007986 */ /* 0x0001e4000c101908 */
.L_x_2:
[----:B------:R-:W-:Y:S05]  /*08a0*/  @!P1 EXIT ;  /* 0x000000000000994d */ /* 0x000fea0003800000 */
[----:B------:R-:W-:Y:S02]  /*08b0*/  ISETP.GE.U32.AND P0, PT, R12, 0x4, PT ;  /* 0x000000040c00780c */ /* 0x000fe40003f06070 */
[----:B------:R-:W-:-:S04]  /*08c0*/  LOP3.LUT R6, R6, 0x3, RZ, 0xc0, !PT ;  /* 0x0000000306067812 */ /* 0x000fc800078ec0ff */
[----:B------:R-:W-:-:S07]  /*08d0*/  ISETP.NE.AND P1, PT, R6, RZ, PT ;  /* 0x000000ff0600720c */ /* 0x000fce0003f25270 */
[----:B------:R-:W-:Y:S06]  /*08e0*/  @!P0 BRA `(.L_x_3) ;  /* 0x0000000000548947 */ /* 0x000fec0003800000 */
[----:B01----:R-:W0:Y:S08]  /*08f0*/  LDC.64 R4, c[0x0][0x388] ;  /* 0x0000e200ff047b82 */ /* 0x003e300000000a00 */
[----:B------:R-:W1:Y:S01]  /*0900*/  LDC.64 R2, c[0x0][0x390] ;  /* 0x0000e400ff027b82 */ /* 0x000e620000000a00 */
        /* <DEDUP_REMOVED lines=8> */
[----:B------:R2:W-:Y:S04]  /*0990*/  STG.E desc[UR8][R2.64], R7 ;  /* 0x0000000702007986 */ /* 0x0005e8000c101908 */
[----:B------:R-:W3:Y:S02]  /*09a0*/  LDG.E R8, desc[UR8][R4.64+0x4] ;  /* 0x0000040804087981 */ /* 0x000ee4000c1e1900 */
[----:B---3--:R-:W-:-:S05]  /*09b0*/  FMUL R9, R8, R9 ;  /* 0x0000000908097220 */ /* 0x008fca0000400000 */
[----:B------:R2:W-:Y:S04]  /*09c0*/  STG.E desc[UR8][R2.64+0x4], R9 ;  /* 0x0000040902007986 */ /* 0x0005e8000c101908 */
[----:B------:R-:W4:Y:S02]  /*09d0*/  LDG.E R8, desc[UR8][R4.64+0x8] ;  /* 0x0000080804087981 */ /* 0x000f24000c1e1900 */
[----:B----4-:R-:W-:-:S05]  /*09e0*/  FMUL R11, R8, R11 ;  /* 0x0000000b080b7220 */ /* 0x010fca0000400000 */
[----:B------:R2:W-:Y:S04]  /*09f0*/  STG.E desc[UR8][R2.64+0x8], R11 ;  /* 0x0000080b02007986 */ /* 0x0005e8000c101908 */
[----:B------:R-:W5:Y:S01]  /*0a00*/  LDG.E R8, desc[UR8][R4.64+0xc] ;  /* 0x00000c0804087981 */ /* 0x000f62000c1e1900 */
[----:B------:R-:W-:Y:S01]  /*0a10*/  IADD3 R0, PT, PT, R0, 0x4, RZ ;  /* 0x0000000400007810 */ /* 0x000fe20007ffe0ff */
[----:B-----5:R-:W-:-:S05]  /*0a20*/  FMUL R13, R8, R13 ;  /* 0x0000000d080d7220 */ /* 0x020fca0000400000 */
[----:B------:R2:W-:Y:S02]  /*0a30*/  STG.E desc[UR8][R2.64+0xc], R13 ;  /* 0x00000c0d02007986 */ /* 0x0005e4000c101908 */
.L_x_3:
[----:B------:R-:W-:Y:S05]  /*0a40*/  @!P1 EXIT ;  /* 0x000000000000994d */ /* 0x000fea0003800000 */
[----:B--2---:R-:W2:Y:S01]  /*0a50*/  LDC.64 R2, c[0x0][0x390] ;  /* 0x0000e400ff027b82 */ /* 0x004ea20000000a00 */
[----:B------:R-:W-:-:S07]  /*0a60*/  IMAD.MOV R6, RZ, RZ, -R6 ;  /* 0x000000ffff067224 */ /* 0x000fce00078e0a06 */
[----:B01----:R-:W0:Y:S01]  /*0a70*/  LDC.64 R4, c[0x0][0x388] ;  /* 0x0000e200ff047b82 */ /* 0x003e220000000a00 */
[----:B--2---:R-:W-:-:S05]  /*0a80*/  IMAD.WIDE.U32 R2, R0, 0x4, R2 ;  /* 0x0000000400027825 */ /* 0x004fca00078e0002 */
[----:B------:R-:W-:Y:S01]  /*0a90*/  MOV R9, R3 ;  /* 0x0000000300097202 */ /* 0x000fe20000000f00 */
[----:B0-----:R-:W-:Y:S01]  /*0aa0*/  IMAD.WIDE.U32 R4, R0, 0x4, R4 ;  /* 0x0000000400047825 */ /* 0x001fe200078e0004 */
[----:B------:R-:W-:-:S07]  /*0ab0*/  MOV R0, R2 ;  /* 0x0000000200007202 */ /* 0x000fce0000000f00 */
.L_x_4:
[----:B0-----:R-:W-:Y:S02]  /*0ac0*/  MOV R2, R0 ;  /* 0x0000000000027202 */ /* 0x001fe40000000f00 */
[----:B------:R-:W-:Y:S01]  /*0ad0*/  MOV R3, R9 ;  /* 0x0000000900037202 */ /* 0x000fe20000000f00 */
[----:B------:R0:W2:Y:S04]  /*0ae0*/  LDG.E R0, desc[UR8][R4.64] ;  /* 0x0000000804007981 */ /* 0x0000a8000c1e1900 */
[----:B------:R-:W2:Y:S01]  /*0af0*/  LDG.E R7, desc[UR8][R2.64] ;  /* 0x0000000802077981 */ /* 0x000ea2000c1e1900 */
[----:B------:R-:W-:-:S04]  /*0b00*/  IADD3 R6, PT, PT, R6, 0x1, RZ ;  /* 0x0000000106067810 */ /* 0x000fc80007ffe0ff */
[----:B------:R-:W-:Y:S02]  /*0b10*/  ISETP.NE.AND P0, PT, R6, RZ, PT ;  /* 0x000000ff0600720c */ /* 0x000fe40003f05270 */
[----:B0-----:R-:W-:-:S04]  /*0b20*/  IADD3 R4, P2, PT, R4, 0x4, RZ ;  /* 0x0000000404047810 */ /* 0x001fc80007f5e0ff */
[----:B------:R-:W-:Y:S01]  /*0b30*/  IADD3.X R5, PT, PT, RZ, R5, RZ, P2, !PT ;  /* 0x00000005ff057210 */ /* 0x000fe200017fe4ff */
[----:B--2---:R-:W-:Y:S01]  /*0b40*/  FMUL R7, R0, R7 ;  /* 0x0000000700077220 */ /* 0x004fe20000400000 */
[----:B------:R-:W-:-:S04]  /*0b50*/  IADD3 R0, P1, PT, R2, 0x4, RZ ;  /* 0x0000000402007810 */ /* 0x000fc80007f3e0ff */
[----:B------:R0:W-:Y:S01]  /*0b60*/  STG.E desc[UR8][R2.64], R7 ;  /* 0x0000000702007986 */ /* 0x0001e2000c101908 */
[----:B------:R-:W-:Y:S01]  /*0b70*/  IADD3.X R9, PT, PT, RZ, R3, RZ, P1, !PT ;  /* 0x00000003ff097210 */ /* 0x000fe20000ffe4ff */
[----:B------:R-:W-:Y:S07]  /*0b80*/  @P0 BRA `(.L_x_4) ;  /* 0xfffffffc00cc0947 */ /* 0x000fee000383ffff */
[----:B------:R-:W-:Y:S05]  /*0b90*/  EXIT ;  /* 0x000000000000794d */ /* 0x000fea0003800000 */
.L_x_5:
[----:B------:R-:W-:-:S00]  /*0ba0*/  BRA `(.L_x_5) ;  /* 0xfffffffc00fc7947 */ /* 0x000fc0000383ffff */
[----:B------:R-:W-:-:S00]  /*0bb0*/  NOP ;  /* 0x0000000000007918 */ /* 0x000fc00000000000 */
        /* <DEDUP_REMOVED lines=12> */
.L_x_6:


//--------------------- .nv.shared.reserved.0     --------------------------
	.section	.nv.shared.reserved.0,"aw",@nobits
	.weak		__nv_reservedSMEM_offset_0_alias
	.size		__nv_reservedSMEM_offset_0_alias, 0, 64
	.other		__nv_reservedSMEM_offset_0_alias,@"STO_CUDA_RESERVED_SHARED STV_DEFAULT"
__nv_reservedSMEM_offset_0_alias:
	.zero		0
	.zero		64


//--------------------- .nv.constant0._Z8multiplyiPfS_ --------------------------
	.section	.nv.constant0._Z8multiplyiPfS_,"a",@progbits
	.sectionflags	@""
	.align	4
.nv.constant0._Z8multiplyiPfS_:
	.zero		920


//--------------------- SYMBOLS --------------------------

	.type		.nv.reservedSmem.offset0,@object
	.size		.nv.reservedSmem.offset0,0x4
